	.headerflags	@"EF_CUDA_TEXMODE_UNIFIED EF_CUDA_64BIT_ADDRESS EF_CUDA_ACCELERATORS EF_CUDA_SM90 EF_CUDA_VIRTUAL_SM(EF_CUDA_SM90)"
	.elftype	@"ET_EXEC"


//--------------------- .nv.info                  --------------------------
	.section	.nv.info,"",@"SHT_CUDA_INFO"
	.align	4


	//----- nvinfo : EIATTR_REGCOUNT
	.align		4
        /*0000*/ 	.byte	0x04, 0x2f
        /*0002*/ 	.short	(.L_1 - .L_0)
	.align		4
.L_0:
        /*0004*/ 	.word	index@(triton_poi_fused_convolution_max_pool2d_with_indices_relu_10)
        /*0008*/ 	.word	0x00000022


	//----- nvinfo : EIATTR_MIN_STACK_SIZE
	.align		4
.L_1:
        /*000c*/ 	.byte	0x04, 0x12
        /*000e*/ 	.short	(.L_3 - .L_2)
	.align		4
.L_2:
        /*0010*/ 	.word	index@(triton_poi_fused_convolution_max_pool2d_with_indices_relu_10)
        /*0014*/ 	.word	0x00000000


	//----- nvinfo : EIATTR_FRAME_SIZE
	.align		4
.L_3:
        /*0018*/ 	.byte	0x04, 0x11
        /*001a*/ 	.short	(.L_5 - .L_4)
	.align		4
.L_4:
        /*001c*/ 	.word	index@(triton_poi_fused_convolution_max_pool2d_with_indices_relu_10)
        /*0020*/ 	.word	0x00000000


	//----- nvinfo : EIATTR_MIN_STACK_SIZE
	.align		4
.L_5:
        /*0024*/ 	.byte	0x04, 0x12
        /*0026*/ 	.short	(.L_7 - .L_6)
	.align		4
.L_6:
        /*0028*/ 	.word	index@(triton_poi_fused_convolution_max_pool2d_with_indices_relu_10)
        /*002c*/ 	.word	0x00000000
.L_7:


//--------------------- .nv.info.triton_poi_fused_convolution_max_pool2d_with_indices_relu_10 --------------------------
	.section	.nv.info.triton_poi_fused_convolution_max_pool2d_with_indices_relu_10,"",@"SHT_CUDA_INFO"
	.sectionflags	@""
	.align	4


	//----- nvinfo : EIATTR_CUDA_API_VERSION
	.align		4
        /*0000*/ 	.byte	0x04, 0x37
        /*0002*/ 	.short	(.L_9 - .L_8)
.L_8:
        /*0004*/ 	.word	0x0000007c


	//----- nvinfo : EIATTR_KPARAM_INFO
	.align		4
.L_9:
        /*0008*/ 	.byte	0x04, 0x17
        /*000a*/ 	.short	(.L_11 - .L_10)
.L_10:
        /*000c*/ 	.word	0x00000000
        /*0010*/ 	.short	0x0002
        /*0012*/ 	.short	0x0010
        /*0014*/ 	.byte	0x00, 0xf0, 0x11, 0x00


	//----- nvinfo : EIATTR_KPARAM_INFO
	.align		4
.L_11:
        /*0018*/ 	.byte	0x04, 0x17
        /*001a*/ 	.short	(.L_13 - .L_12)
.L_12:
        /*001c*/ 	.word	0x00000000
        /*0020*/ 	.short	0x0001
        /*0022*/ 	.short	0x0008
        /*0024*/ 	.byte	0x00, 0xf4, 0x21, 0x00


	//----- nvinfo : EIATTR_KPARAM_INFO
	.align		4
.L_13:
        /*0028*/ 	.byte	0x04, 0x17
        /*002a*/ 	.short	(.L_15 - .L_14)
.L_14:
        /*002c*/ 	.word	0x00000000
        /*0030*/ 	.short	0x0000
        /*0032*/ 	.short	0x0000
        /*0034*/ 	.byte	0x00, 0xf4, 0x21, 0x00


	//----- nvinfo : EIATTR_SPARSE_MMA_MASK
	.align		4
.L_15:
        /*0038*/ 	.byte	0x03, 0x50
        /*003a*/ 	.short	0x0000


	//----- nvinfo : EIATTR_MAXREG_COUNT
	.align		4
        /*003c*/ 	.byte	0x03, 0x1b
        /*003e*/ 	.short	0x00ff


	//----- nvinfo : EIATTR_EXIT_INSTR_OFFSETS
	.align		4
        /*0040*/ 	.byte	0x04, 0x1c
        /*0042*/ 	.short	(.L_17 - .L_16)


	//   ....[0]....
.L_16:
        /*0044*/ 	.word	0x00000840


	//----- nvinfo : EIATTR_REQNTID
	.align		4
.L_17:
        /*0048*/ 	.byte	0x04, 0x10
        /*004a*/ 	.short	(.L_19 - .L_18)
.L_18:
        /*004c*/ 	.word	0x00000080
        /*0050*/ 	.word	0x00000001
        /*0054*/ 	.word	0x00000001


	//----- nvinfo : EIATTR_CBANK_PARAM_SIZE
	.align		4
.L_19:
        /*0058*/ 	.byte	0x03, 0x19
        /*005a*/ 	.short	0x0014


	//----- nvinfo : EIATTR_PARAM_CBANK
	.align		4
        /*005c*/ 	.byte	0x04, 0x0a
        /*005e*/ 	.short	(.L_21 - .L_20)
	.align		4
.L_20:
        /*0060*/ 	.word	index@(.nv.constant0.triton_poi_fused_convolution_max_pool2d_with_indices_relu_10)
        /*0064*/ 	.short	0x0210
        /*0066*/ 	.short	0x0014


	//----- nvinfo : EIATTR_SW_WAR
	.align		4
.L_21:
        /*0068*/ 	.byte	0x04, 0x36
        /*006a*/ 	.short	(.L_23 - .L_22)
.L_22:
        /*006c*/ 	.word	0x00000008
.L_23:


//--------------------- .nv.callgraph             --------------------------
	.section	.nv.callgraph,"",@"SHT_CUDA_CALLGRAPH"
	.align	4
	.sectionentsize	8
	.align		4
        /*0000*/ 	.word	0x00000000
	.align		4
        /*0004*/ 	.word	0xffffffff
	.align		4
        /*0008*/ 	.word	0x00000000
	.align		4
        /*000c*/ 	.word	0xfffffffe
	.align		4
        /*0010*/ 	.word	0x00000000
	.align		4
        /*0014*/ 	.word	0xfffffffd
	.align		4
        /*0018*/ 	.word	0x00000000
	.align		4
        /*001c*/ 	.word	0xfffffffc


//--------------------- .text.triton_poi_fused_convolution_max_pool2d_with_indices_relu_10 --------------------------
	.section	.text.triton_poi_fused_convolution_max_pool2d_with_indices_relu_10,"ax",@progbits
	.align	128
        .global         triton_poi_fused_convolution_max_pool2d_with_indices_relu_10
        .type           triton_poi_fused_convolution_max_pool2d_with_indices_relu_10,@function
        .size           triton_poi_fused_convolution_max_pool2d_with_indices_relu_10,(.L_x_1 - triton_poi_fused_convolution_max_pool2d_with_indices_relu_10)
        .other          triton_poi_fused_convolution_max_pool2d_with_indices_relu_10,@"STO_CUDA_ENTRY STV_DEFAULT"
triton_poi_fused_convolution_max_pool2d_with_indices_relu_10:
.text.triton_poi_fused_convolution_max_pool2d_with_indices_relu_10:
[----:B------:R-:W-:Y:S01]  /*0000*/  LDC R1, c[0x0][0x28] ;  /* 0x00000a00ff017b82 */ /* 0x000fe20000000800 */
[----:B------:R-:W1:Y:S01]  /*0010*/  S2R R0, SR_TID.X ;  /* 0x0000000000007919 */ /* 0x000e620000002100 */
[----:B------:R-:W-:Y:S01]  /*0020*/  ULDC.64 UR4, c[0x0][0x208] ;  /* 0x0000820000047ab9 */ /* 0x000fe20000000a00 */
[----:B------:R-:W2:Y:S01]  /*0030*/  S2R R3, SR_CTAID.X ;  /* 0x0000000000037919 */ /* 0x000ea20000002500 */
[----:B-1----:R-:W-:Y:S01]  /*0040*/  IMAD.SHL.U32 R0, R0, 0x4, RZ ;  /* 0x0000000400007824 */ /* 0x002fe200078e00ff */
[----:B--2---:R-:W-:-:S04]  /*0050*/  SHF.R.S32.HI R5, RZ, 0x15, R3 ;  /* 0x00000015ff057819 */ /* 0x004fc80000011403 */
[----:B------:R-:W-:Y:S02]  /*0060*/  LOP3.LUT R0, R0, 0x1fc, RZ, 0xc0, !PT ;  /* 0x000001fc00007812 */ /* 0x000fe400078ec0ff */
[----:B------:R-:W-:-:S03]  /*0070*/  SGXT R5, R5, 0x1 ;  /* 0x000000010505781a */ /* 0x000fc60000000200 */
[----:B------:R-:W-:-:S05]  /*0080*/  IMAD R0, R3, 0x400, R0 ;  /* 0x0000040003007824 */ /* 0x000fca00078e0200 */
[----:B------:R-:W-:Y:S02]  /*0090*/  SHF.R.S32.HI R3, RZ, 0x1f, R0 ;  /* 0x0000001fff037819 */ /* 0x000fe40000011400 */
[-C--:B------:R-:W-:Y:S02]  /*00a0*/  LEA.HI R7, R5, R0.reuse, RZ, 0xb ;  /* 0x0000000005077211 */ /* 0x080fe400078f58ff */
[----:B------:R-:W-:Y:S02]  /*00b0*/  LEA.HI R4, R3, R0, RZ, 0x7 ;  /* 0x0000000003047211 */ /* 0x000fe400078f38ff */
[----:B------:R-:W1:Y:S01]  /*00c0*/  LDC.64 R2, c[0x0][0x210] ;  /* 0x00008400ff027b82 */ /* 0x000e620000000a00 */
[----:B------:R-:W-:Y:S01]  /*00d0*/  IMAD.SHL.U32 R9, R7, 0x4, RZ ;  /* 0x0000000407097824 */ /* 0x000fe200078e00ff */
[----:B------:R-:W-:Y:S02]  /*00e0*/  SHF.R.S32.HI R6, RZ, 0x7, R4 ;  /* 0x00000007ff067819 */ /* 0x000fe40000011404 */
[----:B------:R-:W-:-:S02]  /*00f0*/  LOP3.LUT R7, R4, 0xffffff80, RZ, 0xc0, !PT ;  /* 0xffffff8004077812 */ /* 0x000fc400078ec0ff */
[----:B------:R-:W-:Y:S02]  /*0100*/  LEA.HI R8, R6, R6, RZ, 0x4 ;  /* 0x0000000606087211 */ /* 0x000fe400078f20ff */
[----:B------:R-:W-:Y:S01]  /*0110*/  LOP3.LUT R9, R9, 0xffffe000, RZ, 0xc0, !PT ;  /* 0xffffe00009097812 */ /* 0x000fe200078ec0ff */
[----:B------:R-:W-:Y:S01]  /*0120*/  IMAD.IADD R4, R0, 0x1, -R7 ;  /* 0x0000000100047824 */ /* 0x000fe200078e0a07 */
[----:B------:R-:W-:-:S03]  /*0130*/  LOP3.LUT R7, R8, 0xfffff0, RZ, 0xc0, !PT ;  /* 0x00fffff008077812 */ /* 0x000fc600078ec0ff */
[----:B------:R-:W-:Y:S02]  /*0140*/  IMAD.IADD R8, R4, 0x1, R9 ;  /* 0x0000000104087824 */ /* 0x000fe400078e0209 */
[----:B------:R-:W-:-:S04]  /*0150*/  IMAD.IADD R7, R6, 0x1, -R7 ;  /* 0x0000000106077824 */ /* 0x000fc800078e0a07 */
[----:B------:R-:W-:-:S04]  /*0160*/  IMAD R7, R7, 0x100, R8 ;  /* 0x0000010007077824 */ /* 0x000fc800078e0208 */
[C---:B------:R-:W-:Y:S02]  /*0170*/  VIADD R13, R7.reuse, 0x80 ;  /* 0x00000080070d7836 */ /* 0x040fe40000000000 */
[----:B-1----:R-:W-:-:S04]  /*0180*/  IMAD.WIDE R20, R7, 0x4, R2 ;  /* 0x0000000407147825 */ /* 0x002fc800078e0202 */
[----:B------:R-:W-:Y:S02]  /*0190*/  IMAD.WIDE R12, R13, 0x4, R2 ;  /* 0x000000040d0c7825 */ /* 0x000fe400078e0202 */
[----:B------:R-:W2:Y:S04]  /*01a0*/  LDG.E.128 R20, desc[UR4][R20.64] ;  /* 0x0000000414147981 */ /* 0x000ea8000c1e1d00 */
[----:B------:R-:W2:Y:S01]  /*01b0*/  LDG.E.128 R12, desc[UR4][R12.64] ;  /* 0x000000040c0c7981 */ /* 0x000ea2000c1e1d00 */
[----:B------:R-:W-:-:S04]  /*01c0*/  VIADD R9, R7, 0x1000 ;  /* 0x0000100007097836 */ /* 0x000fc80000000000 */
[----:B------:R-:W-:-:S04]  /*01d0*/  IMAD.WIDE R8, R9, 0x4, R2 ;  /* 0x0000000409087825 */ /* 0x000fc800078e0202 */
[----:B------:R-:W-:Y:S02]  /*01e0*/  VIADD R6, R0, 0x200 ;  /* 0x0000020000067836 */ /* 0x000fe40000000000 */
[----:B------:R-:W3:Y:S01]  /*01f0*/  LDG.E.128 R8, desc[UR4][R8.64] ;  /* 0x0000000408087981 */ /* 0x000ee2000c1e1d00 */
[----:B------:R-:W-:Y:S02]  /*0200*/  VIADD R7, R7, 0x1080 ;  /* 0x0000108007077836 */ /* 0x000fe40000000000 */
[CC--:B------:R-:W-:Y:S02]  /*0210*/  LEA.HI R16, R5.reuse, R6.reuse, RZ, 0x7 ;  /* 0x0000000605107211 */ /* 0x0c0fe400078f38ff */
[----:B------:R-:W-:Y:S02]  /*0220*/  LEA.HI R5, R5, R6, RZ, 0xb ;  /* 0x0000000605057211 */ /* 0x000fe400078f58ff */
[----:B------:R-:W-:-:S03]  /*0230*/  SHF.R.S32.HI R16, RZ, 0x7, R16 ;  /* 0x00000007ff107819 */ /* 0x000fc60000011410 */
[----:B------:R-:W-:Y:S01]  /*0240*/  IMAD.SHL.U32 R6, R5, 0x4, RZ ;  /* 0x0000000405067824 */ /* 0x000fe200078e00ff */
[----:B------:R-:W-:-:S04]  /*0250*/  LEA.HI R5, R16, R16, RZ, 0x4 ;  /* 0x0000001010057211 */ /* 0x000fc800078f20ff */
[----:B------:R-:W-:Y:S02]  /*0260*/  LOP3.LUT R17, R6, 0xffffe000, RZ, 0xc0, !PT ;  /* 0xffffe00006117812 */ /* 0x000fe400078ec0ff */
[----:B------:R-:W-:-:S03]  /*0270*/  LOP3.LUT R5, R5, 0xfffff0, RZ, 0xc0, !PT ;  /* 0x00fffff005057812 */ /* 0x000fc600078ec0ff */
[----:B------:R-:W-:Y:S02]  /*0280*/  IMAD.IADD R6, R4, 0x1, R17 ;  /* 0x0000000104067824 */ /* 0x000fe400078e0211 */
[----:B------:R-:W-:Y:S02]  /*0290*/  IMAD.IADD R25, R16, 0x1, -R5 ;  /* 0x0000000110197824 */ /* 0x000fe400078e0a05 */
[----:B------:R-:W-:-:S04]  /*02a0*/  IMAD.WIDE R4, R7, 0x4, R2 ;  /* 0x0000000407047825 */ /* 0x000fc800078e0202 */
[----:B------:R-:W-:Y:S02]  /*02b0*/  IMAD R25, R25, 0x100, R6 ;  /* 0x0000010019197824 */ /* 0x000fe400078e0206 */
[----:B------:R-:W4:Y:S02]  /*02c0*/  LDG.E.128 R4, desc[UR4][R4.64] ;  /* 0x0000000404047981 */ /* 0x000f24000c1e1d00 */
[C---:B------:R-:W-:Y:S02]  /*02d0*/  VIADD R17, R25.reuse, 0x80 ;  /* 0x0000008019117836 */ /* 0x040fe40000000000 */
[----:B------:R-:W-:-:S04]  /*02e0*/  IMAD.WIDE R28, R25, 0x4, R2 ;  /* 0x00000004191c7825 */ /* 0x000fc800078e0202 */
[----:B------:R-:W-:Y:S02]  /*02f0*/  IMAD.WIDE R16, R17, 0x4, R2 ;  /* 0x0000000411107825 */ /* 0x000fe400078e0202 */
[----:B------:R-:W5:Y:S04]  /*0300*/  LDG.E.128 R28, desc[UR4][R28.64] ;  /* 0x000000041c1c7981 */ /* 0x000f68000c1e1d00 */
[----:B------:R-:W5:Y:S01]  /*0310*/  LDG.E.128 R16, desc[UR4][R16.64] ;  /* 0x0000000410107981 */ /* 0x000f62000c1e1d00 */
[C---:B--2---:R-:W-:Y:S02]  /*0320*/  FSETP.GT.AND P0, PT, R12.reuse, R20, PT ;  /* 0x000000140c00720b */ /* 0x044fe40003f04000 */
[----:B------:R-:W-:Y:S02]  /*0330*/  FSETP.GT.AND P1, PT, R13, R21, PT ;  /* 0x000000150d00720b */ /* 0x000fe40003f24000 */
[----:B------:R-:W-:-:S02]  /*0340*/  FSETP.NAN.AND P2, PT, R12, R12, PT ;  /* 0x0000000c0c00720b */ /* 0x000fc40003f48000 */
[----:B------:R-:W-:-:S07]  /*0350*/  FSETP.NAN.AND P3, PT, R13, R13, PT ;  /* 0x0000000d0d00720b */ /* 0x000fce0003f68000 */
[----:B------:R-:W-:Y:S02]  /*0360*/  @!P0 FSEL R12, R12, R20, P2 ;  /* 0x000000140c0c8208 */ /* 0x000fe40001000000 */
[C---:B------:R-:W-:Y:S02]  /*0370*/  FSETP.GT.AND P0, PT, R14.reuse, R22, PT ;  /* 0x000000160e00720b */ /* 0x040fe40003f04000 */
[----:B------:R-:W-:Y:S02]  /*0380*/  FSETP.GT.AND P2, PT, R15, R23, PT ;  /* 0x000000170f00720b */ /* 0x000fe40003f44000 */
[----:B------:R-:W-:Y:S01]  /*0390*/  @!P1 FSEL R13, R13, R21, P3 ;  /* 0x000000150d0d9208 */ /* 0x000fe20001800000 */
[----:B------:R-:W-:Y:S01]  /*03a0*/  VIADD R21, R25, 0x1000 ;  /* 0x0000100019157836 */ /* 0x000fe20000000000 */
[----:B------:R-:W-:Y:S02]  /*03b0*/  FSETP.NAN.AND P1, PT, R14, R14, PT ;  /* 0x0000000e0e00720b */ /* 0x000fe40003f28000 */
[----:B------:R-:W-:Y:S01]  /*03c0*/  FSETP.NAN.AND P3, PT, R15, R15, PT ;  /* 0x0000000f0f00720b */ /* 0x000fe20003f68000 */
[----:B------:R-:W-:-:S04]  /*03d0*/  IMAD.WIDE R20, R21, 0x4, R2 ;  /* 0x0000000415147825 */ /* 0x000fc800078e0202 */
[----:B------:R-:W-:Y:S02]  /*03e0*/  @!P0 FSEL R14, R14, R22, P1 ;  /* 0x000000160e0e8208 */ /* 0x000fe40000800000 */
[----:B------:R-:W-:Y:S02]  /*03f0*/  @!P2 FSEL R15, R15, R23, P3 ;  /* 0x000000170f0fa208 */ /* 0x000fe40001800000 */
[----:B------:R-:W2:Y:S01]  /*0400*/  LDG.E.128 R20, desc[UR4][R20.64] ;  /* 0x0000000414147981 */ /* 0x000ea2000c1e1d00 */
[----:B------:R-:W-:-:S04]  /*0410*/  VIADD R25, R25, 0x1080 ;  /* 0x0000108019197836 */ /* 0x000fc80000000000 */
[----:B------:R-:W-:-:S05]  /*0420*/  IMAD.WIDE R2, R25, 0x4, R2 ;  /* 0x0000000419027825 */ /* 0x000fca00078e0202 */
[----:B------:R1:W2:Y:S01]  /*0430*/  LDG.E.128 R24, desc[UR4][R2.64] ;  /* 0x0000000402187981 */ /* 0x0002a2000c1e1d00 */
[-C--:B---3--:R-:W-:Y:S02]  /*0440*/  FSETP.NAN.AND P4, PT, R8, R8.reuse, PT ;  /* 0x000000080800720b */ /* 0x088fe40003f88000 */
[----:B------:R-:W-:Y:S02]  /*0450*/  FSETP.GEU.AND P0, PT, R12, R8, PT ;  /* 0x000000080c00720b */ /* 0x000fe40003f0e000 */
[-C--:B------:R-:W-:Y:S02]  /*0460*/  FSETP.NAN.AND P1, PT, R10, R10.reuse, PT ;  /* 0x0000000a0a00720b */ /* 0x080fe40003f28000 */
[----:B------:R-:W-:Y:S02]  /*0470*/  FSETP.GEU.AND P2, PT, R13, R9, PT ;  /* 0x000000090d00720b */ /* 0x000fe40003f4e000 */
[----:B------:R-:W-:Y:S01]  /*0480*/  FSETP.GEU.AND P3, PT, R14, R10, PT ;  /* 0x0000000a0e00720b */ /* 0x000fe20003f6e000 */
[----:B-1----:R-:W1:Y:S04]  /*0490*/  LDC.64 R2, c[0x0][0x218] ;  /* 0x00008600ff027b82 */ /* 0x002e680000000a00 */
[----:B------:R-:W-:-:S02]  /*04a0*/  @!P4 FSEL R8, R8, R12, !P0 ;  /* 0x0000000c0808c208 */ /* 0x000fc40004000000 */
[----:B------:R-:W-:Y:S02]  /*04b0*/  FSETP.NAN.AND P0, PT, R9, R9, PT ;  /* 0x000000090900720b */ /* 0x000fe40003f08000 */
[----:B------:R-:W-:Y:S02]  /*04c0*/  @!P1 FSEL R10, R10, R14, !P3 ;  /* 0x0000000e0a0a9208 */ /* 0x000fe40005800000 */
[----:B----4-:R-:W-:-:S09]  /*04d0*/  FSETP.NAN.AND P3, PT, R4, R4, PT ;  /* 0x000000040400720b */ /* 0x010fd20003f68000 */
[----:B------:R-:W-:Y:S02]  /*04e0*/  @!P0 FSEL R9, R9, R13, !P2 ;  /* 0x0000000d09098208 */ /* 0x000fe40005000000 */
[----:B------:R-:W-:Y:S02]  /*04f0*/  FSETP.NAN.AND P2, PT, R11, R11, PT ;  /* 0x0000000b0b00720b */ /* 0x000fe40003f48000 */
[----:B------:R-:W-:Y:S02]  /*0500*/  FSETP.NAN.AND P0, PT, R5, R5, PT ;  /* 0x000000050500720b */ /* 0x000fe40003f08000 */
[----:B------:R-:W-:Y:S02]  /*0510*/  FSETP.NAN.AND P1, PT, R6, R6, PT ;  /* 0x000000060600720b */ /* 0x000fe40003f28000 */
[----:B------:R-:W-:Y:S02]  /*0520*/  FSETP.GEU.AND P4, PT, R15, R11, PT ;  /* 0x0000000b0f00720b */ /* 0x000fe40003f8e000 */
[----:B------:R-:W-:-:S05]  /*0530*/  FSETP.GEU.AND P5, PT, R8, R4, PT ;  /* 0x000000040800720b */ /* 0x000fca0003fae000 */
[----:B------:R-:W-:Y:S02]  /*0540*/  @!P2 FSEL R11, R11, R15, !P4 ;  /* 0x0000000f0b0ba208 */ /* 0x000fe40006000000 */
[----:B------:R-:W-:Y:S02]  /*0550*/  FSETP.NAN.AND P2, PT, R7, R7, PT ;  /* 0x000000070700720b */ /* 0x000fe40003f48000 */
[----:B------:R-:W-:Y:S02]  /*0560*/  @!P3 SEL R4, R4, R8, !P5 ;  /* 0x000000080404b207 */ /* 0x000fe40006800000 */
[----:B-----5:R-:W-:Y:S02]  /*0570*/  FSETP.GT.AND P3, PT, R16, R28, PT ;  /* 0x0000001c1000720b */ /* 0x020fe40003f64000 */
[----:B------:R-:W-:Y:S02]  /*0580*/  FSETP.GEU.AND P4, PT, R9, R5, PT ;  /* 0x000000050900720b */ /* 0x000fe40003f8e000 */
[----:B------:R-:W-:-:S02]  /*0590*/  FSETP.GEU.AND P5, PT, R10, R6, PT ;  /* 0x000000060a00720b */ /* 0x000fc40003fae000 */
[----:B------:R-:W-:Y:S02]  /*05a0*/  @!P0 SEL R5, R5, R9, !P4 ;  /* 0x0000000905058207 */ /* 0x000fe40006000000 */
[----:B------:R-:W-:Y:S02]  /*05b0*/  @!P1 SEL R6, R6, R10, !P5 ;  /* 0x0000000a06069207 */ /* 0x000fe40006800000 */
[----:B------:R-:W-:Y:S02]  /*05c0*/  FSETP.GT.AND P1, PT, R17, R29, PT ;  /* 0x0000001d1100720b */ /* 0x000fe40003f24000 */
[----:B------:R-:W-:Y:S02]  /*05d0*/  FSETP.GT.AND P0, PT, R18, R30, PT ;  /* 0x0000001e1200720b */ /* 0x000fe40003f04000 */
[----:B------:R-:W-:Y:S02]  /*05e0*/  FSETP.GEU.AND P5, PT, R11, R7, PT ;  /* 0x000000070b00720b */ /* 0x000fe40003fae000 */
[----:B------:R-:W-:-:S02]  /*05f0*/  FSETP.NAN.AND P4, PT, R16, R16, PT ;  /* 0x000000101000720b */ /* 0x000fc40003f88000 */
[----:B------:R-:W-:Y:S02]  /*0600*/  @!P2 SEL R7, R7, R11, !P5 ;  /* 0x0000000b0707a207 */ /* 0x000fe40006800000 */
[----:B------:R-:W-:Y:S02]  /*0610*/  @!P3 FSEL R16, R16, R28, P4 ;  /* 0x0000001c1010b208 */ /* 0x000fe40002000000 */
[----:B------:R-:W-:Y:S02]  /*0620*/  FSETP.NAN.AND P4, PT, R17, R17, PT ;  /* 0x000000111100720b */ /* 0x000fe40003f88000 */
[----:B------:R-:W-:Y:S02]  /*0630*/  FSETP.GT.AND P3, PT, R19, R31, PT ;  /* 0x0000001f1300720b */ /* 0x000fe40003f64000 */
[----:B------:R-:W-:Y:S02]  /*0640*/  FSETP.NAN.AND P5, PT, R18, R18, PT ;  /* 0x000000121200720b */ /* 0x000fe40003fa8000 */
[----:B------:R-:W-:-:S02]  /*0650*/  @!P1 FSEL R17, R17, R29, P4 ;  /* 0x0000001d11119208 */ /* 0x000fc40002000000 */
[----:B------:R-:W-:Y:S02]  /*0660*/  @!P0 FSEL R18, R18, R30, P5 ;  /* 0x0000001e12128208 */ /* 0x000fe40002800000 */
[----:B------:R-:W-:-:S05]  /*0670*/  FSETP.NAN.AND P4, PT, R19, R19, PT ;  /* 0x000000131300720b */ /* 0x000fca0003f88000 */
[----:B------:R-:W-:Y:S01]  /*0680*/  @!P3 FSEL R19, R19, R31, P4 ;  /* 0x0000001f1313b208 */ /* 0x000fe20002000000 */
[----:B-1----:R-:W-:-:S05]  /*0690*/  IMAD.WIDE R2, R0, 0x4, R2 ;  /* 0x0000000400027825 */ /* 0x002fca00078e0202 */
[----:B------:R-:W-:Y:S01]  /*06a0*/  STG.E.128 desc[UR4][R2.64], R4 ;  /* 0x0000000402007986 */ /* 0x000fe2000c101d04 */
[----:B--2---:R-:W-:Y:S02]  /*06b0*/  FSETP.NAN.AND P2, PT, R20, R20, PT ;  /* 0x000000141400720b */ /* 0x004fe40003f48000 */
[-C--:B------:R-:W-:Y:S02]  /*06c0*/  FSETP.NAN.AND P0, PT, R21, R21.reuse, PT ;  /* 0x000000151500720b */ /* 0x080fe40003f08000 */
[----:B------:R-:W-:Y:S02]  /*06d0*/  FSETP.NAN.AND P1, PT, R22, R22, PT ;  /* 0x000000161600720b */ /* 0x000fe40003f28000 */
[----:B------:R-:W-:Y:S02]  /*06e0*/  FSETP.GEU.AND P5, PT, R16, R20, PT ;  /* 0x000000141000720b */ /* 0x000fe40003fae000 */
[----:B------:R-:W-:-:S05]  /*06f0*/  FSETP.GEU.AND P4, PT, R17, R21, PT ;  /* 0x000000151100720b */ /* 0x000fca0003f8e000 */
[----:B------:R-:W-:Y:S02]  /*0700*/  @!P2 FSEL R20, R20, R16, !P5 ;  /* 0x000000101414a208 */ /* 0x000fe40006800000 */
[----:B------:R-:W-:Y:S02]  /*0710*/  FSETP.NAN.AND P2, PT, R23, R23, PT ;  /* 0x000000171700720b */ /* 0x000fe40003f48000 */
[----:B------:R-:W-:Y:S02]  /*0720*/  FSETP.NAN.AND P3, PT, R24, R24, PT ;  /* 0x000000181800720b */ /* 0x000fe40003f68000 */
[----:B------:R-:W-:Y:S02]  /*0730*/  FSETP.GEU.AND P5, PT, R18, R22, PT ;  /* 0x000000161200720b */ /* 0x000fe40003fae000 */
[----:B------:R-:W-:Y:S02]  /*0740*/  @!P0 FSEL R21, R21, R17, !P4 ;  /* 0x0000001115158208 */ /* 0x000fe40006000000 */
[----:B------:R-:W-:-:S02]  /*0750*/  @!P1 FSEL R22, R22, R18, !P5 ;  /* 0x0000001216169208 */ /* 0x000fc40006800000 */
[----:B------:R-:W-:Y:S02]  /*0760*/  FSETP.NAN.AND P0, PT, R25, R25, PT ;  /* 0x000000191900720b */ /* 0x000fe40003f08000 */
[----:B------:R-:W-:Y:S02]  /*0770*/  FSETP.NAN.AND P4, PT, R26, R26, PT ;  /* 0x0000001a1a00720b */ /* 0x000fe40003f88000 */
[----:B------:R-:W-:Y:S02]  /*0780*/  FSETP.NAN.AND P1, PT, R27, R27, PT ;  /* 0x0000001b1b00720b */ /* 0x000fe40003f28000 */
[----:B------:R-:W-:Y:S02]  /*0790*/  FSETP.GEU.AND P5, PT, R19, R23, PT ;  /* 0x000000171300720b */ /* 0x000fe40003fae000 */
[----:B------:R-:W-:Y:S02]  /*07a0*/  FSETP.GEU.AND P6, PT, R20, R24, PT ;  /* 0x000000181400720b */ /* 0x000fe40003fce000 */
[----:B------:R-:W-:-:S02]  /*07b0*/  @!P2 FSEL R23, R23, R19, !P5 ;  /* 0x000000131717a208 */ /* 0x000fc40006800000 */
[----:B------:R-:W-:Y:S02]  /*07c0*/  @!P3 SEL R24, R24, R20, !P6 ;  /* 0x000000141818b207 */ /* 0x000fe40007000000 */
[----:B------:R-:W-:Y:S02]  /*07d0*/  FSETP.GEU.AND P2, PT, R21, R25, PT ;  /* 0x000000191500720b */ /* 0x000fe40003f4e000 */
[----:B------:R-:W-:Y:S02]  /*07e0*/  FSETP.GEU.AND P3, PT, R22, R26, PT ;  /* 0x0000001a1600720b */ /* 0x000fe40003f6e000 */
[----:B------:R-:W-:Y:S02]  /*07f0*/  FSETP.GEU.AND P5, PT, R23, R27, PT ;  /* 0x0000001b1700720b */ /* 0x000fe40003fae000 */
[----:B------:R-:W-:Y:S02]  /*0800*/  @!P0 SEL R25, R25, R21, !P2 ;  /* 0x0000001519198207 */ /* 0x000fe40005000000 */
[----:B------:R-:W-:-:S02]  /*0810*/  @!P4 SEL R26, R26, R22, !P3 ;  /* 0x000000161a1ac207 */ /* 0x000fc40005800000 */
[----:B------:R-:W-:-:S05]  /*0820*/  @!P1 SEL R27, R27, R23, !P5 ;  /* 0x000000171b1b9207 */ /* 0x000fca0006800000 */
[----:B------:R-:W-:Y:S01]  /*0830*/  STG.E.128 desc[UR4][R2.64+0x800], R24 ;  /* 0x0008001802007986 */ /* 0x000fe2000c101d04 */
[----:B------:R-:W-:Y:S05]  /*0840*/  EXIT ;  /* 0x000000000000794d */ /* 0x000fea0003800000 */
.L_x_0:
[----:B------:R-:W-:-:S00]  /*0850*/  BRA `(.L_x_0) ;  /* 0xfffffffc00fc7947 */ /* 0x000fc0000383ffff */
[----:B------:R-:W-:-:S00]  /*0860*/  NOP ;  /* 0x0000000000007918 */ /* 0x000fc00000000000 */
        /* <DEDUP_REMOVED lines=9> */
.L_x_1:


//--------------------- .nv.constant0.triton_poi_fused_convolution_max_pool2d_with_indices_relu_10 --------------------------
	.section	.nv.constant0.triton_poi_fused_convolution_max_pool2d_with_indices_relu_10,"a",@progbits
	.sectionflags	@""
	.align	4
.nv.constant0.triton_poi_fused_convolution_max_pool2d_with_indices_relu_10:
	.zero		548
